	.headerflags	@"EF_CUDA_TEXMODE_UNIFIED EF_CUDA_64BIT_ADDRESS EF_CUDA_ACCELERATORS EF_CUDA_SM90 EF_CUDA_VIRTUAL_SM(EF_CUDA_SM90)"
	.elftype	@"ET_EXEC"


//--------------------- .nv.info                  --------------------------
	.section	.nv.info,"",@"SHT_CUDA_INFO"
	.align	4


	//----- nvinfo : EIATTR_REGCOUNT
	.align		4
        /*0000*/ 	.byte	0x04, 0x2f
        /*0002*/ 	.short	(.L_1 - .L_0)
	.align		4
.L_0:
        /*0004*/ 	.word	index@(triton_poi_fused_6)
        /*0008*/ 	.word	0x0000001f


	//----- nvinfo : EIATTR_MIN_STACK_SIZE
	.align		4
.L_1:
        /*000c*/ 	.byte	0x04, 0x12
        /*000e*/ 	.short	(.L_3 - .L_2)
	.align		4
.L_2:
        /*0010*/ 	.word	index@(triton_poi_fused_6)
        /*0014*/ 	.word	0x00000000


	//----- nvinfo : EIATTR_FRAME_SIZE
	.align		4
.L_3:
        /*0018*/ 	.byte	0x04, 0x11
        /*001a*/ 	.short	(.L_5 - .L_4)
	.align		4
.L_4:
        /*001c*/ 	.word	index@(triton_poi_fused_6)
        /*0020*/ 	.word	0x00000000


	//----- nvinfo : EIATTR_MIN_STACK_SIZE
	.align		4
.L_5:
        /*0024*/ 	.byte	0x04, 0x12
        /*0026*/ 	.short	(.L_7 - .L_6)
	.align		4
.L_6:
        /*0028*/ 	.word	index@(triton_poi_fused_6)
        /*002c*/ 	.word	0x00000000
.L_7:


//--------------------- .nv.info.triton_poi_fused_6 --------------------------
	.section	.nv.info.triton_poi_fused_6,"",@"SHT_CUDA_INFO"
	.sectionflags	@""
	.align	4


	//----- nvinfo : EIATTR_CUDA_API_VERSION
	.align		4
        /*0000*/ 	.byte	0x04, 0x37
        /*0002*/ 	.short	(.L_9 - .L_8)
.L_8:
        /*0004*/ 	.word	0x0000007c


	//----- nvinfo : EIATTR_KPARAM_INFO
	.align		4
.L_9:
        /*0008*/ 	.byte	0x04, 0x17
        /*000a*/ 	.short	(.L_11 - .L_10)
.L_10:
        /*000c*/ 	.word	0x00000000
        /*0010*/ 	.short	0x0003
        /*0012*/ 	.short	0x0014
        /*0014*/ 	.byte	0x00, 0xf0, 0x11, 0x00


	//----- nvinfo : EIATTR_KPARAM_INFO
	.align		4
.L_11:
        /*0018*/ 	.byte	0x04, 0x17
        /*001a*/ 	.short	(.L_13 - .L_12)
.L_12:
        /*001c*/ 	.word	0x00000000
        /*0020*/ 	.short	0x0002
        /*0022*/ 	.short	0x0010
        /*0024*/ 	.byte	0x00, 0xf0, 0x11, 0x00


	//----- nvinfo : EIATTR_KPARAM_INFO
	.align		4
.L_13:
        /*0028*/ 	.byte	0x04, 0x17
        /*002a*/ 	.short	(.L_15 - .L_14)
.L_14:
        /*002c*/ 	.word	0x00000000
        /*0030*/ 	.short	0x0001
        /*0032*/ 	.short	0x0008
        /*0034*/ 	.byte	0x00, 0xf4, 0x21, 0x00


	//----- nvinfo : EIATTR_KPARAM_INFO
	.align		4
.L_15:
        /*0038*/ 	.byte	0x04, 0x17
        /*003a*/ 	.short	(.L_17 - .L_16)
.L_16:
        /*003c*/ 	.word	0x00000000
        /*0040*/ 	.short	0x0000
        /*0042*/ 	.short	0x0000
        /*0044*/ 	.byte	0x00, 0xf4, 0x21, 0x00


	//----- nvinfo : EIATTR_SPARSE_MMA_MASK
	.align		4
.L_17:
        /*0048*/ 	.byte	0x03, 0x50
        /*004a*/ 	.short	0x0000


	//----- nvinfo : EIATTR_MAXREG_COUNT
	.align		4
        /*004c*/ 	.byte	0x03, 0x1b
        /*004e*/ 	.short	0x00ff


	//----- nvinfo : EIATTR_EXIT_INSTR_OFFSETS
	.align		4
        /*0050*/ 	.byte	0x04, 0x1c
        /*0052*/ 	.short	(.L_19 - .L_18)


	//   ....[0]....
.L_18:
        /*0054*/ 	.word	0x000005e0


	//   ....[1]....
        /*0058*/ 	.word	0x00000630


	//----- nvinfo : EIATTR_REQNTID
	.align		4
.L_19:
        /*005c*/ 	.byte	0x04, 0x10
        /*005e*/ 	.short	(.L_21 - .L_20)
.L_20:
        /*0060*/ 	.word	0x00000080
        /*0064*/ 	.word	0x00000001
        /*0068*/ 	.word	0x00000001


	//----- nvinfo : EIATTR_CBANK_PARAM_SIZE
	.align		4
.L_21:
        /*006c*/ 	.byte	0x03, 0x19
        /*006e*/ 	.short	0x0018


	//----- nvinfo : EIATTR_PARAM_CBANK
	.align		4
        /*0070*/ 	.byte	0x04, 0x0a
        /*0072*/ 	.short	(.L_23 - .L_22)
	.align		4
.L_22:
        /*0074*/ 	.word	index@(.nv.constant0.triton_poi_fused_6)
        /*0078*/ 	.short	0x0210
        /*007a*/ 	.short	0x0018


	//----- nvinfo : EIATTR_SW_WAR
	.align		4
.L_23:
        /*007c*/ 	.byte	0x04, 0x36
        /*007e*/ 	.short	(.L_25 - .L_24)
.L_24:
        /*0080*/ 	.word	0x00000008
.L_25:


//--------------------- .nv.callgraph             --------------------------
	.section	.nv.callgraph,"",@"SHT_CUDA_CALLGRAPH"
	.align	4
	.sectionentsize	8
	.align		4
        /*0000*/ 	.word	0x00000000
	.align		4
        /*0004*/ 	.word	0xffffffff
	.align		4
        /*0008*/ 	.word	0x00000000
	.align		4
        /*000c*/ 	.word	0xfffffffe
	.align		4
        /*0010*/ 	.word	0x00000000
	.align		4
        /*0014*/ 	.word	0xfffffffd
	.align		4
        /*0018*/ 	.word	0x00000000
	.align		4
        /*001c*/ 	.word	0xfffffffc


//--------------------- .text.triton_poi_fused_6  --------------------------
	.section	.text.triton_poi_fused_6,"ax",@progbits
	.sectionflags	@"SHF_BARRIERS=1"
	.align	128
        .global         triton_poi_fused_6
        .type           triton_poi_fused_6,@function
        .size           triton_poi_fused_6,(.L_x_1 - triton_poi_fused_6)
        .other          triton_poi_fused_6,@"STO_CUDA_ENTRY STV_DEFAULT"
triton_poi_fused_6:
.text.triton_poi_fused_6:
[----:B------:R-:W0:Y:S01]  /*0000*/  LDC R1, c[0x0][0x28] ;  /* 0x00000a00ff017b82 */ /* 0x000e220000000800 */
[----:B------:R-:W1:Y:S07]  /*0010*/  S2R R0, SR_CTAID.X ;  /* 0x0000000000007919 */ /* 0x000e6e0000002500 */
[----:B------:R-:W2:Y:S01]  /*0020*/  LDC.64 R14, c[0x0][0x210] ;  /* 0x00008400ff0e7b82 */ /* 0x000ea20000000a00 */
[----:B------:R-:W-:Y:S01]  /*0030*/  IMAD.MOV.U32 R19, RZ, RZ, RZ ;  /* 0x000000ffff137224 */ /* 0x000fe200078e00ff */
[----:B------:R-:W-:Y:S01]  /*0040*/  ULDC.64 UR6, c[0x0][0x208] ;  /* 0x0000820000067ab9 */ /* 0x000fe20000000a00 */
[----:B------:R-:W3:Y:S01]  /*0050*/  S2R R21, SR_TID.X ;  /* 0x0000000000157919 */ /* 0x000ee20000002100 */
[----:B------:R-:W4:Y:S01]  /*0060*/  S2R R18, SR_CTAID.Y ;  /* 0x0000000000127919 */ /* 0x000f220000002600 */
[----:B------:R-:W-:-:S02]  /*0070*/  IMAD.MOV.U32 R20, RZ, RZ, RZ ;  /* 0x000000ffff147224 */ /* 0x000fc400078e00ff */
[----:B-1----:R-:W-:Y:S01]  /*0080*/  IMAD.SHL.U32 R0, R0, 0x10, RZ ;  /* 0x0000001000007824 */ /* 0x002fe200078e00ff */
[----:B---3--:R-:W-:-:S04]  /*0090*/  SHF.R.U32.HI R17, RZ, 0x4, R21 ;  /* 0x00000004ff117819 */ /* 0x008fc80000011615 */
[----:B------:R-:W-:Y:S01]  /*00a0*/  LOP3.LUT R6, R0, 0xf, R21, 0xf8, !PT ;  /* 0x0000000f00067812 */ /* 0x000fe200078ef815 */
[----:B----4-:R-:W-:Y:S01]  /*00b0*/  IMAD.SHL.U32 R16, R18, 0x40, RZ ;  /* 0x0000004012107824 */ /* 0x010fe200078e00ff */
[----:B------:R-:W-:Y:S02]  /*00c0*/  SGXT.U32 R17, R17, 0x3 ;  /* 0x000000031111781a */ /* 0x000fe40000000000 */
[----:B------:R-:W-:Y:S02]  /*00d0*/  ISETP.GE.AND P0, PT, R6, 0x9, PT ;  /* 0x000000090600780c */ /* 0x000fe40003f06270 */
[----:B------:R-:W-:Y:S02]  /*00e0*/  LOP3.LUT R2, R16, R17, RZ, 0xfc, !PT ;  /* 0x0000001110027212 */ /* 0x000fe400078efcff */
[----:B------:R-:W-:Y:S02]  /*00f0*/  LOP3.LUT R3, R16, 0x8, R17, 0xfe, !PT ;  /* 0x0000000810037812 */ /* 0x000fe400078efe11 */
[----:B------:R-:W-:Y:S01]  /*0100*/  LOP3.LUT R4, R16, 0x10, R17, 0xfe, !PT ;  /* 0x0000001010047812 */ /* 0x000fe200078efe11 */
[--C-:B------:R-:W-:Y:S01]  /*0110*/  IMAD R27, R2, 0x9, R6.reuse ;  /* 0x00000009021b7824 */ /* 0x100fe200078e0206 */
        /* <DEDUP_REMOVED lines=9> */
[----:B------:R-:W-:-:S02]  /*01b0*/  IMAD R11, R11, 0x9, R6 ;  /* 0x000000090b0b7824 */ /* 0x000fc400078e0206 */
[--C-:B------:R-:W-:Y:S02]  /*01c0*/  IMAD R13, R13, 0x9, R6.reuse ;  /* 0x000000090d0d7824 */ /* 0x100fe400078e0206 */
[----:B------:R-:W-:Y:S02]  /*01d0*/  IMAD R23, R23, 0x9, R6 ;  /* 0x0000000917177824 */ /* 0x000fe400078e0206 */
[----:B--2---:R-:W-:-:S04]  /*01e0*/  IMAD.WIDE R26, R27, 0x4, R14 ;  /* 0x000000041b1a7825 */ /* 0x004fc800078e020e */
[--C-:B------:R-:W-:Y:S01]  /*01f0*/  IMAD.WIDE R2, R3, 0x4, R14.reuse ;  /* 0x0000000403027825 */ /* 0x100fe200078e020e */
[----:B------:R1:W2:Y:S01]  /*0200*/  @!P0 LDG.E.EL R19, desc[UR6][R26.64] ;  /* 0x000000061a138981 */ /* 0x0002a2000c2e1900 */
[----:B------:R-:W-:Y:S02]  /*0210*/  CS2R R24, SRZ ;  /* 0x0000000000187805 */ /* 0x000fe4000001ff00 */
[--C-:B------:R-:W-:Y:S01]  /*0220*/  IMAD.WIDE R4, R5, 0x4, R14.reuse ;  /* 0x0000000405047825 */ /* 0x100fe200078e020e */
[----:B------:R3:W4:Y:S03]  /*0230*/  @!P0 LDG.E.EL R20, desc[UR6][R2.64] ;  /* 0x0000000602148981 */ /* 0x000726000c2e1900 */
[----:B------:R-:W-:-:S04]  /*0240*/  IMAD.WIDE R6, R7, 0x4, R14 ;  /* 0x0000000407067825 */ /* 0x000fc800078e020e */
[----:B------:R-:W-:-:S04]  /*0250*/  IMAD.WIDE R8, R9, 0x4, R14 ;  /* 0x0000000409087825 */ /* 0x000fc800078e020e */
[----:B------:R-:W-:-:S04]  /*0260*/  IMAD.WIDE R10, R11, 0x4, R14 ;  /* 0x000000040b0a7825 */ /* 0x000fc800078e020e */
[--C-:B------:R-:W-:Y:S01]  /*0270*/  IMAD.WIDE R12, R13, 0x4, R14.reuse ;  /* 0x000000040d0c7825 */ /* 0x100fe200078e020e */
[----:B-1----:R-:W-:Y:S01]  /*0280*/  CS2R R26, SRZ ;  /* 0x00000000001a7805 */ /* 0x002fe2000001ff00 */
[----:B------:R-:W5:Y:S02]  /*0290*/  @!P0 LDG.E.EL R24, desc[UR6][R6.64] ;  /* 0x0000000606188981 */ /* 0x000f64000c2e1900 */
[----:B------:R-:W-:Y:S01]  /*02a0*/  IMAD.WIDE R14, R23, 0x4, R14 ;  /* 0x00000004170e7825 */ /* 0x000fe200078e020e */
[----:B------:R-:W-:Y:S01]  /*02b0*/  HFMA2.MMA R23, -RZ, RZ, 0, 0 ;  /* 0x00000000ff177435 */ /* 0x000fe200000001ff */
[----:B------:R-:W5:Y:S02]  /*02c0*/  @!P0 LDG.E.EL R25, desc[UR6][R10.64] ;  /* 0x000000060a198981 */ /* 0x000f64000c2e1900 */
[----:B------:R-:W-:Y:S02]  /*02d0*/  IMAD.MOV.U32 R22, RZ, RZ, RZ ;  /* 0x000000ffff167224 */ /* 0x000fe400078e00ff */
[----:B------:R-:W5:Y:S04]  /*02e0*/  @!P0 LDG.E.EL R27, desc[UR6][R12.64] ;  /* 0x000000060c1b8981 */ /* 0x000f68000c2e1900 */
[----:B------:R-:W5:Y:S04]  /*02f0*/  @!P0 LDG.E.EL R22, desc[UR6][R4.64] ;  /* 0x0000000604168981 */ /* 0x000f68000c2e1900 */
[----:B------:R1:W5:Y:S04]  /*0300*/  @!P0 LDG.E.EL R23, desc[UR6][R8.64] ;  /* 0x0000000608178981 */ /* 0x000368000c2e1900 */
[----:B------:R-:W5:Y:S01]  /*0310*/  @!P0 LDG.E.EL R26, desc[UR6][R14.64] ;  /* 0x000000060e1a8981 */ /* 0x000f62000c2e1900 */
[----:B------:R-:W1:Y:S01]  /*0320*/  S2UR UR5, SR_CgaCtaId ;  /* 0x00000000000579c3 */ /* 0x000e620000008800 */
[----:B---3--:R-:W-:Y:S01]  /*0330*/  IMAD.SHL.U32 R2, R21, 0x40, RZ ;  /* 0x0000004015027824 */ /* 0x008fe200078e00ff */
[----:B------:R-:W-:-:S04]  /*0340*/  UMOV UR4, 0x400 ;  /* 0x0000040000047882 */ /* 0x000fc80000000000 */
[----:B------:R-:W-:-:S04]  /*0350*/  LOP3.LUT R2, R2, 0x3c0, RZ, 0xc0, !PT ;  /* 0x000003c002027812 */ /* 0x000fc800078ec0ff */
[----:B------:R-:W-:Y:S01]  /*0360*/  LOP3.LUT R3, R2, R17, RZ, 0xfc, !PT ;  /* 0x0000001102037212 */ /* 0x000fe200078efcff */
[----:B01----:R-:W-:-:S06]  /*0370*/  UPRMT UR4, UR5, 0x654, UR4 ;  /* 0x0000065405047896 */ /* 0x003fcc0008000004 */
[----:B------:R-:W-:-:S05]  /*0380*/  LEA.HI R2, R2, UR4, RZ, 0x1e ;  /* 0x0000000402027c11 */ /* 0x000fca000f8ff0ff */
[----:B------:R-:W-:Y:S01]  /*0390*/  IMAD R28, R3, 0x4, R2 ;  /* 0x00000004031c7824 */ /* 0x000fe200078e0202 */
[C---:B------:R-:W-:Y:S01]  /*03a0*/  LOP3.LUT R2, R21.reuse, 0x70, RZ, 0xc0, !PT ;  /* 0x0000007015027812 */ /* 0x040fe200078ec0ff */
[----:B------:R-:W-:-:S03]  /*03b0*/  IMAD.SHL.U32 R21, R21, 0x4, RZ ;  /* 0x0000000415157824 */ /* 0x000fc600078e00ff */
[----:B------:R-:W-:Y:S02]  /*03c0*/  IADD3 R3, R2, UR4, RZ ;  /* 0x0000000402037c10 */ /* 0x000fe4000fffe0ff */
[----:B------:R-:W-:-:S05]  /*03d0*/  LOP3.LUT R8, R21, 0x1fc, RZ, 0xc0, !PT ;  /* 0x000001fc15087812 */ /* 0x000fca00078ec0ff */
[----:B------:R-:W-:Y:S01]  /*03e0*/  IMAD R4, R8, 0x4, R3 ;  /* 0x0000000408047824 */ /* 0x000fe200078e0203 */
[----:B------:R-:W-:Y:S02]  /*03f0*/  SHF.R.S32.HI R3, RZ, 0x19, R18 ;  /* 0x00000019ff037819 */ /* 0x000fe40000011412 */
[----:B------:R-:W-:Y:S02]  /*0400*/  LOP3.LUT R16, R16, 0x3c, R21, 0xf8, !PT ;  /* 0x0000003c10107812 */ /* 0x000fe400078ef815 */
[----:B------:R-:W-:-:S04]  /*0410*/  SGXT R3, R3, 0x1 ;  /* 0x000000010303781a */ /* 0x000fc80000000200 */
[----:B------:R-:W-:Y:S02]  /*0420*/  LEA.HI R9, R3, R16, RZ, 0x6 ;  /* 0x0000001003097211 */ /* 0x000fe400078f30ff */
[----:B------:R-:W0:Y:S02]  /*0430*/  LDC.64 R2, c[0x0][0x218] ;  /* 0x00008600ff027b82 */ /* 0x000e240000000a00 */
[----:B------:R-:W-:Y:S02]  /*0440*/  LOP3.LUT R11, R9, 0xffffffc0, RZ, 0xc0, !PT ;  /* 0xffffffc0090b7812 */ /* 0x000fe400078ec0ff */
[----:B------:R-:W-:Y:S02]  /*0450*/  SHF.R.S32.HI R10, RZ, 0x6, R9 ;  /* 0x00000006ff0a7819 */ /* 0x000fe40000011409 */
[----:B------:R-:W-:Y:S01]  /*0460*/  LOP3.LUT R9, R0, R17, RZ, 0xfc, !PT ;  /* 0x0000001100097212 */ /* 0x000fe200078efcff */
[----:B------:R-:W-:Y:S01]  /*0470*/  IMAD.IADD R11, R16, 0x1, -R11 ;  /* 0x00000001100b7824 */ /* 0x000fe200078e0a0b */
[----:B------:R-:W-:-:S02]  /*0480*/  LOP3.LUT R0, R0, 0x8, R17, 0xfe, !PT ;  /* 0x0000000800007812 */ /* 0x000fc400078efe11 */
[----:B------:R-:W-:Y:S01]  /*0490*/  LOP3.LUT R13, R8, 0x200, RZ, 0xfc, !PT ;  /* 0x00000200080d7812 */ /* 0x000fe200078efcff */
[----:B------:R-:W-:Y:S01]  /*04a0*/  IMAD R12, R10, 0x240, R11 ;  /* 0x000002400a0c7824 */ /* 0x000fe200078e020b */
[C---:B------:R-:W-:Y:S02]  /*04b0*/  ISETP.GE.AND P1, PT, R9.reuse, 0x9, PT ;  /* 0x000000090900780c */ /* 0x040fe40003f26270 */
[----:B------:R-:W-:Y:S01]  /*04c0*/  ISETP.GE.AND P0, PT, R0, 0x9, PT ;  /* 0x000000090000780c */ /* 0x000fe20003f06270 */
[----:B------:R-:W-:Y:S01]  /*04d0*/  IMAD R11, R9, 0x40, R12 ;  /* 0x00000040090b7824 */ /* 0x000fe200078e020c */
[----:B------:R-:W-:-:S04]  /*04e0*/  SHF.R.U32.HI R13, RZ, 0x2, R13 ;  /* 0x00000002ff0d7819 */ /* 0x000fc8000001160d */
[----:B------:R-:W-:Y:S01]  /*04f0*/  LOP3.LUT R13, R13, 0xf0, RZ, 0xc0, !PT ;  /* 0x000000f00d0d7812 */ /* 0x000fe200078ec0ff */
[----:B0-----:R-:W-:-:S03]  /*0500*/  IMAD.WIDE R10, R11, 0x4, R2 ;  /* 0x000000040b0a7825 */ /* 0x001fc600078e0202 */
[----:B------:R-:W-:-:S05]  /*0510*/  IADD3 R13, R13, UR4, RZ ;  /* 0x000000040d0d7c10 */ /* 0x000fca000fffe0ff */
[----:B------:R-:W-:Y:S01]  /*0520*/  IMAD R13, R8, 0x4, R13 ;  /* 0x00000004080d7824 */ /* 0x000fe200078e020d */
[----:B--2---:R-:W-:Y:S04]  /*0530*/  STS [R28], R19 ;  /* 0x000000131c007388 */ /* 0x004fe80000000800 */
[----:B----4-:R-:W-:Y:S04]  /*0540*/  STS [R28+0x20], R20 ;  /* 0x000020141c007388 */ /* 0x010fe80000000800 */
[----:B-----5:R-:W-:Y:S04]  /*0550*/  STS [R28+0x60], R24 ;  /* 0x000060181c007388 */ /* 0x020fe80000000800 */
[----:B------:R-:W-:Y:S04]  /*0560*/  STS [R28+0xa0], R25 ;  /* 0x0000a0191c007388 */ /* 0x000fe80000000800 */
[----:B------:R-:W-:Y:S04]  /*0570*/  STS [R28+0xc0], R27 ;  /* 0x0000c01b1c007388 */ /* 0x000fe80000000800 */
[----:B------:R-:W-:Y:S04]  /*0580*/  STS [R28+0x40], R22 ;  /* 0x000040161c007388 */ /* 0x000fe80000000800 */
[----:B------:R-:W-:Y:S04]  /*0590*/  STS [R28+0x80], R23 ;  /* 0x000080171c007388 */ /* 0x000fe80000000800 */
[----:B------:R-:W-:Y:S01]  /*05a0*/  STS [R28+0xe0], R26 ;  /* 0x0000e01a1c007388 */ /* 0x000fe20000000800 */
[----:B------:R-:W-:Y:S06]  /*05b0*/  BAR.SYNC.DEFER_BLOCKING 0x0 ;  /* 0x0000000000007b1d */ /* 0x000fec0000010000 */
[----:B------:R-:W0:Y:S04]  /*05c0*/  LDS.128 R4, [R4] ;  /* 0x0000000004047984 */ /* 0x000e280000000c00 */
[----:B0-----:R0:W-:Y:S02]  /*05d0*/  @!P1 STG.E.128 desc[UR6][R10.64], R4 ;  /* 0x000000040a009986 */ /* 0x0011e4000c101d06 */
[----:B0-----:R-:W-:Y:S05]  /*05e0*/  @P0 EXIT ;  /* 0x000000000000094d */ /* 0x001fea0003800000 */
[----:B0-----:R-:W0:Y:S01]  /*05f0*/  LDS.128 R8, [R13+0x800] ;  /* 0x000800000d087984 */ /* 0x001e220000000c00 */
[----:B------:R-:W-:-:S04]  /*0600*/  IMAD R5, R0, 0x40, R12 ;  /* 0x0000004000057824 */ /* 0x000fc800078e020c */
[----:B------:R-:W-:-:S05]  /*0610*/  IMAD.WIDE R2, R5, 0x4, R2 ;  /* 0x0000000405027825 */ /* 0x000fca00078e0202 */
[----:B0-----:R-:W-:Y:S01]  /*0620*/  STG.E.128 desc[UR6][R2.64], R8 ;  /* 0x0000000802007986 */ /* 0x001fe2000c101d06 */
[----:B------:R-:W-:Y:S05]  /*0630*/  EXIT ;  /* 0x000000000000794d */ /* 0x000fea0003800000 */
.L_x_0:
[----:B------:R-:W-:-:S00]  /*0640*/  BRA `(.L_x_0) ;  /* 0xfffffffc00fc7947 */ /* 0x000fc0000383ffff */
[----:B------:R-:W-:-:S00]  /*0650*/  NOP ;  /* 0x0000000000007918 */ /* 0x000fc00000000000 */
        /* <DEDUP_REMOVED lines=10> */
.L_x_1:


//--------------------- .nv.shared.triton_poi_fused_6 --------------------------
	.section	.nv.shared.triton_poi_fused_6,"aw",@nobits
	.sectionflags	@""
	.align	16
	.zero		1024


//--------------------- .nv.constant0.triton_poi_fused_6 --------------------------
	.section	.nv.constant0.triton_poi_fused_6,"a",@progbits
	.sectionflags	@""
	.align	4
.nv.constant0.triton_poi_fused_6:
	.zero		552
